//
// Generated by NVIDIA NVVM Compiler
//
// Compiler Build ID: CL-36424714
// Cuda compilation tools, release 13.0, V13.0.88
// Based on NVVM 20.0.0
//

.version 9.0
.target sm_100
.address_size 64

	// .globl	_Z12dft2d_kernelPKfP6float2ii
.global .align 4 .b8 __cudart_i2opi_f[24] = {65, 144, 67, 60, 153, 149, 98, 219, 192, 221, 52, 245, 209, 87, 39, 252, 41, 21, 68, 78, 110, 131, 249, 162};

.visible .entry _Z12dft2d_kernelPKfP6float2ii(
	.param .u64 .ptr .align 1 _Z12dft2d_kernelPKfP6float2ii_param_0,
	.param .u64 .ptr .align 1 _Z12dft2d_kernelPKfP6float2ii_param_1,
	.param .u32 _Z12dft2d_kernelPKfP6float2ii_param_2,
	.param .u32 _Z12dft2d_kernelPKfP6float2ii_param_3
)
{
	.local .align 4 .b8 	__local_depot0[28];
	.reg .b64 	%SP;
	.reg .b64 	%SPL;
	.reg .pred 	%p<16>;
	.reg .b32 	%r<65>;
	.reg .b32 	%f<58>;
	.reg .b64 	%rd<29>;
	.reg .b64 	%fd<5>;

	mov.u64 	%SPL, __local_depot0;
	ld.param.u64 	%rd10, [_Z12dft2d_kernelPKfP6float2ii_param_0];
	ld.param.u64 	%rd11, [_Z12dft2d_kernelPKfP6float2ii_param_1];
	ld.param.u32 	%r22, [_Z12dft2d_kernelPKfP6float2ii_param_2];
	ld.param.u32 	%r24, [_Z12dft2d_kernelPKfP6float2ii_param_3];
	add.u64 	%rd1, %SPL, 0;
	mov.u32 	%r25, %ctaid.x;
	mov.u32 	%r26, %ntid.x;
	mov.u32 	%r27, %tid.x;
	mad.lo.s32 	%r1, %r25, %r26, %r27;
	mov.u32 	%r28, %ctaid.y;
	mov.u32 	%r29, %ntid.y;
	mov.u32 	%r30, %tid.y;
	mad.lo.s32 	%r31, %r28, %r29, %r30;
	setp.ge.s32 	%p1, %r1, %r22;
	setp.ge.s32 	%p2, %r31, %r24;
	or.pred  	%p3, %p1, %p2;
	@%p3 bra 	$L__BB0_15;
	setp.lt.s32 	%p4, %r22, 1;
	mov.f32 	%f54, 0f00000000;
	mov.f32 	%f53, %f54;
	@%p4 bra 	$L__BB0_14;
	cvta.to.global.u64 	%rd2, %rd10;
	cvt.rn.f32.u32 	%f1, %r24;
	cvt.rn.f32.s32 	%f2, %r22;
	cvt.rn.f32.s32 	%f3, %r1;
	mov.f32 	%f53, 0f00000000;
	mov.b32 	%r59, 0;
	mov.u64 	%rd15, __cudart_i2opi_f;
	mov.f32 	%f54, %f53;
$L__BB0_3:
	mul.lo.s32 	%r4, %r59, %r22;
	cvt.rn.f32.u32 	%f22, %r59;
	cvt.rn.f32.u32 	%f23, %r31;
	mul.f32 	%f24, %f23, %f22;
	div.rn.f32 	%f6, %f24, %f1;
	mov.b32 	%r60, 0;
$L__BB0_4:
	add.s32 	%r34, %r60, %r4;
	mul.wide.u32 	%rd13, %r34, 4;
	add.s64 	%rd14, %rd2, %rd13;
	ld.global.nc.f32 	%f9, [%rd14];
	cvt.rn.f32.u32 	%f25, %r60;
	mul.f32 	%f26, %f3, %f25;
	div.rn.f32 	%f27, %f26, %f2;
	add.f32 	%f28, %f6, %f27;
	cvt.f64.f32 	%fd1, %f28;
	mul.f64 	%fd2, %fd1, 0dC01921FB54442D18;
	cvt.rn.f32.f64 	%f10, %fd2;
	mul.f32 	%f29, %f10, 0f3F22F983;
	cvt.rni.s32.f32 	%r64, %f29;
	cvt.rn.f32.s32 	%f30, %r64;
	fma.rn.f32 	%f31, %f30, 0fBFC90FDA, %f10;
	fma.rn.f32 	%f32, %f30, 0fB3A22168, %f31;
	fma.rn.f32 	%f55, %f30, 0fA7C234C5, %f32;
	abs.f32 	%f12, %f10;
	setp.ltu.f32 	%p5, %f12, 0f47CE4780;
	@%p5 bra 	$L__BB0_12;
	setp.eq.f32 	%p6, %f12, 0f7F800000;
	@%p6 bra 	$L__BB0_11;
	mov.b32 	%r7, %f10;
	shl.b32 	%r36, %r7, 8;
	or.b32  	%r8, %r36, -2147483648;
	mov.b64 	%rd28, 0;
	mov.b32 	%r61, 0;
	mov.u64 	%rd26, %rd15;
	mov.u64 	%rd27, %rd1;
$L__BB0_7:
	.pragma "nounroll";
	ld.global.nc.u32 	%r37, [%rd26];
	mad.wide.u32 	%rd17, %r37, %r8, %rd28;
	shr.u64 	%rd28, %rd17, 32;
	st.local.u32 	[%rd27], %rd17;
	add.s32 	%r61, %r61, 1;
	add.s64 	%rd27, %rd27, 4;
	add.s64 	%rd26, %rd26, 4;
	setp.ne.s32 	%p7, %r61, 6;
	@%p7 bra 	$L__BB0_7;
	shr.u32 	%r38, %r7, 23;
	st.local.u32 	[%rd1+24], %rd28;
	and.b32  	%r11, %r38, 31;
	and.b32  	%r39, %r38, 224;
	add.s32 	%r40, %r39, -128;
	shr.u32 	%r41, %r40, 5;
	mul.wide.u32 	%rd18, %r41, 4;
	sub.s64 	%rd9, %rd1, %rd18;
	ld.local.u32 	%r62, [%rd9+24];
	ld.local.u32 	%r63, [%rd9+20];
	setp.eq.s32 	%p8, %r11, 0;
	@%p8 bra 	$L__BB0_10;
	shf.l.wrap.b32 	%r62, %r63, %r62, %r11;
	ld.local.u32 	%r42, [%rd9+16];
	shf.l.wrap.b32 	%r63, %r42, %r63, %r11;
$L__BB0_10:
	shr.u32 	%r43, %r62, 30;
	shf.l.wrap.b32 	%r44, %r63, %r62, 2;
	shl.b32 	%r45, %r63, 2;
	shr.u32 	%r46, %r44, 31;
	add.s32 	%r47, %r46, %r43;
	neg.s32 	%r48, %r47;
	setp.lt.s32 	%p9, %r7, 0;
	selp.b32 	%r64, %r48, %r47, %p9;
	xor.b32  	%r49, %r44, %r7;
	shr.s32 	%r50, %r44, 31;
	xor.b32  	%r51, %r50, %r44;
	xor.b32  	%r52, %r50, %r45;
	cvt.u64.u32 	%rd19, %r51;
	shl.b64 	%rd20, %rd19, 32;
	cvt.u64.u32 	%rd21, %r52;
	or.b64  	%rd22, %rd20, %rd21;
	cvt.rn.f64.s64 	%fd3, %rd22;
	mul.f64 	%fd4, %fd3, 0d3BF921FB54442D19;
	cvt.rn.f32.f64 	%f33, %fd4;
	neg.f32 	%f34, %f33;
	setp.lt.s32 	%p10, %r49, 0;
	selp.f32 	%f55, %f34, %f33, %p10;
	bra.uni 	$L__BB0_12;
$L__BB0_11:
	mov.f32 	%f35, 0f00000000;
	mul.rn.f32 	%f55, %f10, %f35;
	mov.b32 	%r64, 0;
$L__BB0_12:
	mul.f32 	%f36, %f55, %f55;
	fma.rn.f32 	%f37, %f36, 0f37CBAC00, 0fBAB607ED;
	fma.rn.f32 	%f38, %f37, %f36, 0f3D2AAABB;
	fma.rn.f32 	%f39, %f38, %f36, 0fBEFFFFFF;
	fma.rn.f32 	%f40, %f39, %f36, 0f3F800000;
	fma.rn.f32 	%f41, %f36, %f55, 0f00000000;
	fma.rn.f32 	%f42, %f36, 0fB94D4153, 0f3C0885E4;
	fma.rn.f32 	%f43, %f42, %f36, 0fBE2AAAA8;
	fma.rn.f32 	%f44, %f43, %f41, %f55;
	and.b32  	%r54, %r64, 1;
	setp.eq.b32 	%p11, %r54, 1;
	selp.f32 	%f45, %f40, %f44, %p11;
	selp.f32 	%f46, %f44, %f40, %p11;
	and.b32  	%r55, %r64, 2;
	setp.eq.s32 	%p12, %r55, 0;
	neg.f32 	%f47, %f45;
	selp.f32 	%f48, %f45, %f47, %p12;
	add.s32 	%r56, %r64, 1;
	and.b32  	%r57, %r56, 2;
	setp.eq.s32 	%p13, %r57, 0;
	neg.f32 	%f49, %f46;
	selp.f32 	%f50, %f46, %f49, %p13;
	fma.rn.f32 	%f54, %f9, %f50, %f54;
	fma.rn.f32 	%f53, %f9, %f48, %f53;
	add.s32 	%r60, %r60, 1;
	setp.ne.s32 	%p14, %r60, %r22;
	@%p14 bra 	$L__BB0_4;
	add.s32 	%r59, %r59, 1;
	setp.ne.s32 	%p15, %r59, %r24;
	@%p15 bra 	$L__BB0_3;
$L__BB0_14:
	mad.lo.s32 	%r58, %r22, %r31, %r1;
	cvta.to.global.u64 	%rd23, %rd11;
	mul.wide.s32 	%rd24, %r58, 8;
	add.s64 	%rd25, %rd23, %rd24;
	st.global.v2.f32 	[%rd25], {%f54, %f53};
$L__BB0_15:
	ret;

}


// ===== COMPILED SASS (sm_100) =====

	.target	sm_100

	.elftype	@"ET_EXEC"


//--------------------- .note.nv.tkinfo           --------------------------
	.section	.note.nv.tkinfo,"",@"SHT_NOTE"
	.sectionflags	@"SHF_NOTE_NV_TKINFO"
	.tkinfo
        /*0018*/ 	.word	0x00000002
        /*0030*/ 	.string	""
        /*0030*/ 	.string	"ptxas"
        /*0030*/ 	.string	"Cuda compilation tools, release 13.0, V13.0.88"
        /*0030*/ 	.string	"Build cuda_13.0.r13.0/compiler.36424714_0"
        /*0030*/ 	.string	"-arch sm_100 -m 64 "



//--------------------- .note.nv.cuinfo           --------------------------
	.section	.note.nv.cuinfo,"",@"SHT_NOTE"
	.sectionflags	@"SHF_NOTE_NV_CUINFO"
        /*0018*/ 	.short	0x0002
        /*001a*/ 	.short	0x0064
        /*001c*/ 	.short	0x0082
	.zero		2


//--------------------- .nv.info                  --------------------------
	.section	.nv.info,"",@"SHT_CUDA_INFO"
	.align	4


	//----- nvinfo : EIATTR_REGCOUNT
	.align		4
        /*0000*/ 	.byte	0x04, 0x2f
        /*0002*/ 	.short	(.L_2 - .L_1)
	.align		4
.L_1:
        /*0004*/ 	.word	index@(_Z12dft2d_kernelPKfP6float2ii)
        /*0008*/ 	.word	0x0000001a


	//----- nvinfo : EIATTR_FRAME_SIZE
	.align		4
.L_2:
        /*000c*/ 	.byte	0x04, 0x11
        /*000e*/ 	.short	(.L_4 - .L_3)
	.align		4
.L_3:
        /*0010*/ 	.word	index@($__internal_0_$__cuda_sm3x_div_rn_noftz_f32_slowpath)
        /*0014*/ 	.word	0x00000020


	//----- nvinfo : EIATTR_FRAME_SIZE
	.align		4
.L_4:
        /*0018*/ 	.byte	0x04, 0x11
        /*001a*/ 	.short	(.L_6 - .L_5)
	.align		4
.L_5:
        /*001c*/ 	.word	index@(_Z12dft2d_kernelPKfP6float2ii)
        /*0020*/ 	.word	0x00000020


	//----- nvinfo : EIATTR_MIN_STACK_SIZE
	.align		4
.L_6:
        /*0024*/ 	.byte	0x04, 0x12
        /*0026*/ 	.short	(.L_8 - .L_7)
	.align		4
.L_7:
        /*0028*/ 	.word	index@(_Z12dft2d_kernelPKfP6float2ii)
        /*002c*/ 	.word	0x00000020
.L_8:


//--------------------- .nv.compat                --------------------------
	.section	.nv.compat,"",@"SHT_CUDA_COMPAT_INFO"
	.align	4
        /*0000*/ 	.byte	0x02, 0x09, 0x00, 0x00, 0x02, 0x02, 0x01, 0x00, 0x02, 0x05, 0x05, 0x00, 0x03, 0x07, 0x01, 0x01
        /*0010*/ 	.byte	0x02, 0x03, 0x00, 0x00, 0x02, 0x06, 0x01, 0x00, 0x04, 0x0b, 0x08, 0x00, 0x01, 0x00, 0x00, 0x00
        /*0020*/ 	.byte	0x00, 0x00, 0x00, 0x00


//--------------------- .nv.info._Z12dft2d_kernelPKfP6float2ii --------------------------
	.section	.nv.info._Z12dft2d_kernelPKfP6float2ii,"",@"SHT_CUDA_INFO"
	.sectionflags	@""
	.align	4


	//----- nvinfo : EIATTR_CUDA_API_VERSION
	.align		4
        /*0000*/ 	.byte	0x04, 0x37
        /*0002*/ 	.short	(.L_10 - .L_9)
.L_9:
        /*0004*/ 	.word	0x00000082


	//----- nvinfo : EIATTR_KPARAM_INFO
	.align		4
.L_10:
        /*0008*/ 	.byte	0x04, 0x17
        /*000a*/ 	.short	(.L_12 - .L_11)
.L_11:
        /*000c*/ 	.word	0x00000000
        /*0010*/ 	.short	0x0003
        /*0012*/ 	.short	0x0014
        /*0014*/ 	.byte	0x00, 0xf0, 0x11, 0x00


	//----- nvinfo : EIATTR_KPARAM_INFO
	.align		4
.L_12:
        /*0018*/ 	.byte	0x04, 0x17
        /*001a*/ 	.short	(.L_14 - .L_13)
.L_13:
        /*001c*/ 	.word	0x00000000
        /*0020*/ 	.short	0x0002
        /*0022*/ 	.short	0x0010
        /*0024*/ 	.byte	0x00, 0xf0, 0x11, 0x00


	//----- nvinfo : EIATTR_KPARAM_INFO
	.align		4
.L_14:
        /*0028*/ 	.byte	0x04, 0x17
        /*002a*/ 	.short	(.L_16 - .L_15)
.L_15:
        /*002c*/ 	.word	0x00000000
        /*0030*/ 	.short	0x0001
        /*0032*/ 	.short	0x0008
        /*0034*/ 	.byte	0x00, 0xf5, 0x21, 0x00


	//----- nvinfo : EIATTR_KPARAM_INFO
	.align		4
.L_16:
        /*0038*/ 	.byte	0x04, 0x17
        /*003a*/ 	.short	(.L_18 - .L_17)
.L_17:
        /*003c*/ 	.word	0x00000000
        /*0040*/ 	.short	0x0000
        /*0042*/ 	.short	0x0000
        /*0044*/ 	.byte	0x00, 0xf5, 0x21, 0x00


	//----- nvinfo : EIATTR_SPARSE_MMA_MASK
	.align		4
.L_18:
        /*0048*/ 	.byte	0x03, 0x50
        /*004a*/ 	.short	0x0000


	//----- nvinfo : EIATTR_MAXREG_COUNT
	.align		4
        /*004c*/ 	.byte	0x03, 0x1b
        /*004e*/ 	.short	0x00ff


	//----- nvinfo : EIATTR_MERCURY_ISA_VERSION
	.align		4
        /*0050*/ 	.byte	0x03, 0x5f
        /*0052*/ 	.short	0x0101


	//----- nvinfo : EIATTR_VRC_CTA_INIT_COUNT
	.align		4
        /*0054*/ 	.byte	0x02, 0x4a
	.zero		1
	.zero		1


	//----- nvinfo : EIATTR_EXIT_INSTR_OFFSETS
	.align		4
        /*0058*/ 	.byte	0x04, 0x1c
        /*005a*/ 	.short	(.L_20 - .L_19)


	//   ....[0]....
.L_19:
        /*005c*/ 	.word	0x000000d0


	//   ....[1]....
        /*0060*/ 	.word	0x00000a90


	//----- nvinfo : EIATTR_CRS_STACK_SIZE
	.align		4
.L_20:
        /*0064*/ 	.byte	0x04, 0x1e
        /*0066*/ 	.short	(.L_22 - .L_21)
.L_21:
        /*0068*/ 	.word	0x00000000


	//----- nvinfo : EIATTR_CBANK_PARAM_SIZE
	.align		4
.L_22:
        /*006c*/ 	.byte	0x03, 0x19
        /*006e*/ 	.short	0x0018


	//----- nvinfo : EIATTR_PARAM_CBANK
	.align		4
        /*0070*/ 	.byte	0x04, 0x0a
        /*0072*/ 	.short	(.L_24 - .L_23)
	.align		4
.L_23:
        /*0074*/ 	.word	index@(.nv.constant0._Z12dft2d_kernelPKfP6float2ii)
        /*0078*/ 	.short	0x0380
        /*007a*/ 	.short	0x0018


	//----- nvinfo : EIATTR_SW_WAR
	.align		4
.L_24:
        /*007c*/ 	.byte	0x04, 0x36
        /*007e*/ 	.short	(.L_26 - .L_25)
.L_25:
        /*0080*/ 	.word	0x00000008
.L_26:


//--------------------- .nv.callgraph             --------------------------
	.section	.nv.callgraph,"",@"SHT_CUDA_CALLGRAPH"
	.align	4
	.sectionentsize	8
	.align		4
        /*0000*/ 	.word	0x00000000
	.align		4
        /*0004*/ 	.word	0xffffffff
	.align		4
        /*0008*/ 	.word	0x00000000
	.align		4
        /*000c*/ 	.word	0xfffffffe
	.align		4
        /*0010*/ 	.word	0x00000000
	.align		4
        /*0014*/ 	.word	0xfffffffd
	.align		4
        /*0018*/ 	.word	0x00000000
	.align		4
        /*001c*/ 	.word	0xfffffffc


//--------------------- .nv.constant4             --------------------------
	.section	.nv.constant4,"a",@progbits
	.align	8
	.align		8
.nv.constant4:
        /*0000*/ 	.dword	__cudart_i2opi_f


//--------------------- .text._Z12dft2d_kernelPKfP6float2ii --------------------------
	.section	.text._Z12dft2d_kernelPKfP6float2ii,"ax",@progbits
	.align	128
        .global         _Z12dft2d_kernelPKfP6float2ii
        .type           _Z12dft2d_kernelPKfP6float2ii,@function
        .size           _Z12dft2d_kernelPKfP6float2ii,(.L_x_23 - _Z12dft2d_kernelPKfP6float2ii)
        .other          _Z12dft2d_kernelPKfP6float2ii,@"STO_CUDA_ENTRY STV_DEFAULT"
_Z12dft2d_kernelPKfP6float2ii:
.text._Z12dft2d_kernelPKfP6float2ii:
[----:B------:R-:W0:Y:S01]  /*0000*/  LDC R1, c[0x0][0x37c] ;  /* 0x0000df00ff017b82 */ /* 0x000e220000000800 */
[----:B------:R-:W1:Y:S07]  /*0010*/  S2R R0, SR_TID.Y ;  /* 0x0000000000007919 */ /* 0x000e6e0000002200 */
[----:B------:R-:W2:Y:S01]  /*0020*/  LDC R12, c[0x0][0x360] ;  /* 0x0000d800ff0c7b82 */ /* 0x000ea20000000800 */
[----:B------:R-:W3:Y:S01]  /*0030*/  LDCU.64 UR12, c[0x0][0x390] ;  /* 0x00007200ff0c77ac */ /* 0x000ee20008000a00 */
[----:B0-----:R-:W-:Y:S01]  /*0040*/  VIADD R1, R1, 0xffffffe0 ;  /* 0xffffffe001017836 */ /* 0x001fe20000000000 */
[----:B------:R-:W2:Y:S05]  /*0050*/  S2R R3, SR_TID.X ;  /* 0x0000000000037919 */ /* 0x000eaa0000002100 */
[----:B------:R-:W1:Y:S08]  /*0060*/  S2UR UR5, SR_CTAID.Y ;  /* 0x00000000000579c3 */ /* 0x000e700000002600 */
[----:B------:R-:W1:Y:S08]  /*0070*/  LDC R5, c[0x0][0x364] ;  /* 0x0000d900ff057b82 */ /* 0x000e700000000800 */
[----:B------:R-:W2:Y:S01]  /*0080*/  S2UR UR4, SR_CTAID.X ;  /* 0x00000000000479c3 */ /* 0x000ea20000002500 */
[----:B-1----:R-:W-:-:S05]  /*0090*/  IMAD R5, R5, UR5, R0 ;  /* 0x0000000505057c24 */ /* 0x002fca000f8e0200 */
[----:B---3--:R-:W-:Y:S01]  /*00a0*/  ISETP.GE.AND P0, PT, R5, UR13, PT ;  /* 0x0000000d05007c0c */ /* 0x008fe2000bf06270 */
[----:B--2---:R-:W-:-:S05]  /*00b0*/  IMAD R12, R12, UR4, R3 ;  /* 0x000000040c0c7c24 */ /* 0x004fca000f8e0203 */
[----:B------:R-:W-:-:S13]  /*00c0*/  ISETP.GE.OR P0, PT, R12, UR12, P0 ;  /* 0x0000000c0c007c0c */ /* 0x000fda0008706670 */
[----:B------:R-:W-:Y:S05]  /*00d0*/  @P0 EXIT ;  /* 0x000000000000094d */ /* 0x000fea0003800000 */
[----:B------:R-:W-:Y:S01]  /*00e0*/  UISETP.GE.AND UP0, UPT, UR12, 0x1, UPT ;  /* 0x000000010c00788c */ /* 0x000fe2000bf06270 */
[----:B------:R-:W-:Y:S01]  /*00f0*/  CS2R R8, SRZ ;  /* 0x0000000000087805 */ /* 0x000fe2000001ff00 */
[----:B------:R-:W0:Y:S07]  /*0100*/  LDCU.64 UR8, c[0x0][0x358] ;  /* 0x00006b00ff0877ac */ /* 0x000e2e0008000a00 */
[----:B------:R-:W-:Y:S05]  /*0110*/  BRA.U !UP0, `(.L_x_0) ;  /* 0x00000009084c7547 */ /* 0x000fea000b800000 */
[----:B------:R-:W-:Y:S02]  /*0120*/  I2FP.F32.U32 R7, UR13 ;  /* 0x0000000d00077c45 */ /* 0x000fe40008201000 */
[----:B------:R-:W-:Y:S02]  /*0130*/  CS2R R8, SRZ ;  /* 0x0000000000087805 */ /* 0x000fe4000001ff00 */
[----:B------:R-:W-:Y:S01]  /*0140*/  I2FP.F32.S32 R13, UR12 ;  /* 0x0000000c000d7c45 */ /* 0x000fe20008201400 */
[----:B------:R-:W-:Y:S01]  /*0150*/  UMOV UR4, URZ ;  /* 0x000000ff00047c82 */ /* 0x000fe20008000000 */
[----:B------:R-:W-:-:S07]  /*0160*/  I2FP.F32.S32 R14, R12 ;  /* 0x0000000c000e7245 */ /* 0x000fce0000201400 */
.L_x_10:
[----:B------:R-:W1:Y:S01]  /*0170*/  MUFU.RCP R2, R7 ;  /* 0x0000000700027308 */ /* 0x000e620000001000 */
[----:B------:R-:W-:Y:S01]  /*0180*/  I2FP.F32.U32 R0, UR4 ;  /* 0x0000000400007c45 */ /* 0x000fe20008201000 */
[----:B------:R-:W2:Y:S01]  /*0190*/  LDCU UR5, c[0x0][0x394] ;  /* 0x00007280ff0577ac */ /* 0x000ea20008000800 */
[----:B------:R-:W-:Y:S01]  /*01a0*/  I2FP.F32.U32 R3, R5 ;  /* 0x0000000500037245 */ /* 0x000fe20000201000 */
[----:B------:R-:W-:Y:S01]  /*01b0*/  BSSY.RECONVERGENT B0, `(.L_x_1) ;  /* 0x0000010000007945 */ /* 0x000fe20003800200 */
[----:B------:R-:W-:Y:S01]  /*01c0*/  UMOV UR7, UR4 ;  /* 0x0000000400077c82 */ /* 0x000fe20008000000 */
[----:B------:R-:W-:Y:S02]  /*01d0*/  UIADD3 UR4, UPT, UPT, UR4, 0x1, URZ ;  /* 0x0000000104047890 */ /* 0x000fe4000fffe0ff */
[----:B------:R-:W-:-:S04]  /*01e0*/  FMUL R0, R0, R3 ;  /* 0x0000000300007220 */ /* 0x000fc80000400000 */
[----:B------:R-:W3:Y:S01]  /*01f0*/  FCHK P0, R0, R7 ;  /* 0x0000000700007302 */ /* 0x000ee20000000000 */
[----:B-1----:R-:W-:Y:S01]  /*0200*/  FFMA R11, -R7, R2, 1 ;  /* 0x3f800000070b7423 */ /* 0x002fe20000000102 */
[----:B--2---:R-:W-:-:S03]  /*0210*/  UISETP.NE.AND UP0, UPT, UR4, UR5, UPT ;  /* 0x000000050400728c */ /* 0x004fc6000bf05270 */
[----:B------:R-:W-:-:S04]  /*0220*/  FFMA R11, R2, R11, R2 ;  /* 0x0000000b020b7223 */ /* 0x000fc80000000002 */
[----:B------:R-:W-:-:S04]  /*0230*/  FFMA R2, R0, R11, RZ ;  /* 0x0000000b00027223 */ /* 0x000fc800000000ff */
[----:B------:R-:W-:-:S04]  /*0240*/  FFMA R15, -R7, R2, R0 ;  /* 0x00000002070f7223 */ /* 0x000fc80000000100 */
[----:B------:R-:W-:Y:S01]  /*0250*/  FFMA R15, R11, R15, R2 ;  /* 0x0000000f0b0f7223 */ /* 0x000fe20000000002 */
[----:B---3--:R-:W-:Y:S06]  /*0260*/  @!P0 BRA `(.L_x_2) ;  /* 0x0000000000108947 */ /* 0x008fec0003800000 */
[----:B------:R-:W-:Y:S01]  /*0270*/  IMAD.MOV.U32 R3, RZ, RZ, R7 ;  /* 0x000000ffff037224 */ /* 0x000fe200078e0007 */
[----:B------:R-:W-:-:S07]  /*0280*/  MOV R2, 0x2a0 ;  /* 0x000002a000027802 */ /* 0x000fce0000000f00 */
[----:B0-----:R-:W-:Y:S05]  /*0290*/  CALL.REL.NOINC `($__internal_0_$__cuda_sm3x_div_rn_noftz_f32_slowpath) ;  /* 0x0000000800007944 */ /* 0x001fea0003c00000 */
[----:B------:R-:W-:-:S07]  /*02a0*/  IMAD.MOV.U32 R15, RZ, RZ, R0 ;  /* 0x000000ffff0f7224 */ /* 0x000fce00078e0000 */
.L_x_2:
[----:B0-----:R-:W-:Y:S05]  /*02b0*/  BSYNC.RECONVERGENT B0 ;  /* 0x0000000000007941 */ /* 0x001fea0003800200 */
.L_x_1:
[----:B------:R-:W-:-:S07]  /*02c0*/  IMAD.MOV.U32 R16, RZ, RZ, RZ ;  /* 0x000000ffff107224 */ /* 0x000fce00078e00ff */
.L_x_9:
[----:B------:R-:W0:Y:S08]  /*02d0*/  LDC R11, c[0x0][0x390] ;  /* 0x0000e400ff0b7b82 */ /* 0x000e300000000800 */
[----:B------:R-:W1:Y:S01]  /*02e0*/  LDC.64 R2, c[0x0][0x380] ;  /* 0x0000e000ff027b82 */ /* 0x000e620000000a00 */
[----:B0-----:R-:W-:-:S04]  /*02f0*/  IMAD R11, R11, UR7, R16 ;  /* 0x000000070b0b7c24 */ /* 0x001fc8000f8e0210 */
[----:B-1----:R-:W-:-:S05]  /*0300*/  IMAD.WIDE.U32 R2, R11, 0x4, R2 ;  /* 0x000000040b027825 */ /* 0x002fca00078e0002 */
[----:B------:R0:W5:Y:S01]  /*0310*/  LDG.E.CONSTANT R17, desc[UR8][R2.64] ;  /* 0x0000000802117981 */ /* 0x000162000c1e9900 */
[----:B------:R-:W1:Y:S01]  /*0320*/  MUFU.RCP R4, R13 ;  /* 0x0000000d00047308 */ /* 0x000e620000001000 */
[----:B------:R-:W-:Y:S01]  /*0330*/  I2FP.F32.U32 R11, R16 ;  /* 0x00000010000b7245 */ /* 0x000fe20000201000 */
[----:B------:R-:W-:Y:S04]  /*0340*/  BSSY.RECONVERGENT B0, `(.L_x_3) ;  /* 0x000000d000007945 */ /* 0x000fe80003800200 */
[----:B------:R-:W-:-:S04]  /*0350*/  FMUL R0, R14, R11 ;  /* 0x0000000b0e007220 */ /* 0x000fc80000400000 */
[----:B------:R-:W2:Y:S01]  /*0360*/  FCHK P0, R0, R13 ;  /* 0x0000000d00007302 */ /* 0x000ea20000000000 */
[----:B-1----:R-:W-:-:S04]  /*0370*/  FFMA R19, -R13, R4, 1 ;  /* 0x3f8000000d137423 */ /* 0x002fc80000000104 */
[----:B------:R-:W-:-:S04]  /*0380*/  FFMA R19, R4, R19, R4 ;  /* 0x0000001304137223 */ /* 0x000fc80000000004 */
[----:B------:R-:W-:-:S04]  /*0390*/  FFMA R4, R0, R19, RZ ;  /* 0x0000001300047223 */ /* 0x000fc800000000ff */
[----:B------:R-:W-:-:S04]  /*03a0*/  FFMA R6, -R13, R4, R0 ;  /* 0x000000040d067223 */ /* 0x000fc80000000100 */
[----:B------:R-:W-:Y:S01]  /*03b0*/  FFMA R4, R19, R6, R4 ;  /* 0x0000000613047223 */ /* 0x000fe20000000004 */
[----:B0-2---:R-:W-:Y:S06]  /*03c0*/  @!P0 BRA `(.L_x_4) ;  /* 0x0000000000108947 */ /* 0x005fec0003800000 */
[----:B------:R-:W-:Y:S01]  /*03d0*/  IMAD.MOV.U32 R3, RZ, RZ, R13 ;  /* 0x000000ffff037224 */ /* 0x000fe200078e000d */
[----:B------:R-:W-:-:S07]  /*03e0*/  MOV R2, 0x400 ;  /* 0x0000040000027802 */ /* 0x000fce0000000f00 */
[----:B-----5:R-:W-:Y:S05]  /*03f0*/  CALL.REL.NOINC `($__internal_0_$__cuda_sm3x_div_rn_noftz_f32_slowpath) ;  /* 0x0000000400a87944 */ /* 0x020fea0003c00000 */
[----:B------:R-:W-:-:S07]  /*0400*/  IMAD.MOV.U32 R4, RZ, RZ, R0 ;  /* 0x000000ffff047224 */ /* 0x000fce00078e0000 */
.L_x_4:
[----:B------:R-:W-:Y:S05]  /*0410*/  BSYNC.RECONVERGENT B0 ;  /* 0x0000000000007941 */ /* 0x000fea0003800200 */
.L_x_3:
[----:B------:R-:W-:Y:S01]  /*0420*/  FADD R3, R4, R15 ;  /* 0x0000000f04037221 */ /* 0x000fe20000000000 */
[----:B------:R-:W-:Y:S01]  /*0430*/  UMOV UR10, 0x54442d18 ;  /* 0x54442d18000a7882 */ /* 0x000fe20000000000 */
[----:B------:R-:W-:Y:S01]  /*0440*/  UMOV UR11, 0x401921fb ;  /* 0x401921fb000b7882 */ /* 0x000fe20000000000 */
[----:B------:R-:W-:Y:S03]  /*0450*/  BSSY.RECONVERGENT B0, `(.L_x_5) ;  /* 0x0000044000007945 */ /* 0x000fe60003800200 */
[----:B------:R-:W0:Y:S02]  /*0460*/  F2F.F64.F32 R2, R3 ;  /* 0x0000000300027310 */ /* 0x000e240000201800 */
[----:B0-----:R-:W-:-:S06]  /*0470*/  DMUL R10, R2, -UR10 ;  /* 0x8000000a020a7c28 */ /* 0x001fcc0008000000 */
[----:B------:R-:W0:Y:S02]  /*0480*/  F2F.F32.F64 R19, R10 ;  /* 0x0000000a00137310 */ /* 0x000e240000301000 */
[C---:B0-----:R-:W-:Y:S01]  /*0490*/  FMUL R2, R19.reuse, 0.63661974668502807617 ;  /* 0x3f22f98313027820 */ /* 0x041fe20000400000 */
[----:B------:R-:W-:-:S05]  /*04a0*/  FSETP.GE.AND P0, PT, |R19|, 105615, PT ;  /* 0x47ce47801300780b */ /* 0x000fca0003f06200 */
[----:B------:R-:W0:Y:S02]  /*04b0*/  F2I.NTZ R2, R2 ;  /* 0x0000000200027305 */ /* 0x000e240000203100 */
[----:B0-----:R-:W-:-:S05]  /*04c0*/  I2FP.F32.S32 R0, R2 ;  /* 0x0000000200007245 */ /* 0x001fca0000201400 */
[----:B------:R-:W-:-:S04]  /*04d0*/  FFMA R21, R0, -1.5707962512969970703, R19 ;  /* 0xbfc90fda00157823 */ /* 0x000fc80000000013 */
[----:B------:R-:W-:-:S04]  /*04e0*/  FFMA R21, R0, -7.5497894158615963534e-08, R21 ;  /* 0xb3a2216800157823 */ /* 0x000fc80000000015 */
[----:B------:R-:W-:Y:S01]  /*04f0*/  FFMA R0, R0, -5.3903029534742383927e-15, R21 ;  /* 0xa7c234c500007823 */ /* 0x000fe20000000015 */
[----:B------:R-:W-:Y:S06]  /*0500*/  @!P0 BRA `(.L_x_6) ;  /* 0x0000000000e08947 */ /* 0x000fec0003800000 */
[----:B------:R-:W-:-:S13]  /*0510*/  FSETP.NEU.AND P0, PT, |R19|, +INF , PT ;  /* 0x7f8000001300780b */ /* 0x000fda0003f0d200 */
[----:B------:R-:W-:Y:S05]  /*0520*/  @!P0 BRA `(.L_x_7) ;  /* 0x0000000000d08947 */ /* 0x000fea0003800000 */
[----:B------:R-:W-:Y:S01]  /*0530*/  IMAD.SHL.U32 R2, R19, 0x100, RZ ;  /* 0x0000010013027824 */ /* 0x000fe200078e00ff */
[----:B------:R-:W0:Y:S01]  /*0540*/  LDCU.64 UR10, c[0x4][URZ] ;  /* 0x01000000ff0a77ac */ /* 0x000e220008000a00 */
[----:B------:R-:W-:Y:S02]  /*0550*/  IMAD.MOV.U32 R6, RZ, RZ, RZ ;  /* 0x000000ffff067224 */ /* 0x000fe400078e00ff */
[----:B------:R-:W-:Y:S01]  /*0560*/  IMAD.MOV.U32 R0, RZ, RZ, R1 ;  /* 0x000000ffff007224 */ /* 0x000fe200078e0001 */
[----:B------:R-:W-:Y:S01]  /*0570*/  LOP3.LUT R23, R2, 0x80000000, RZ, 0xfc, !PT ;  /* 0x8000000002177812 */ /* 0x000fe200078efcff */
[----:B------:R-:W-:Y:S01]  /*0580*/  UMOV UR6, URZ ;  /* 0x000000ff00067c82 */ /* 0x000fe20008000000 */
[----:B------:R-:W-:-:S05]  /*0590*/  UMOV UR5, URZ ;  /* 0x000000ff00057c82 */ /* 0x000fca0008000000 */
.L_x_8:
[----:B0-----:R-:W-:Y:S02]  /*05a0*/  IMAD.U32 R10, RZ, RZ, UR10 ;  /* 0x0000000aff0a7e24 */ /* 0x001fe4000f8e00ff */
[----:B------:R-:W-:-:S05]  /*05b0*/  IMAD.U32 R11, RZ, RZ, UR11 ;  /* 0x0000000bff0b7e24 */ /* 0x000fca000f8e00ff */
[----:B------:R-:W2:Y:S01]  /*05c0*/  LDG.E.CONSTANT R2, desc[UR8][R10.64] ;  /* 0x000000080a027981 */ /* 0x000ea2000c1e9900 */
[----:B------:R-:W-:Y:S02]  /*05d0*/  UIADD3 UR10, UP1, UPT, UR10, 0x4, URZ ;  /* 0x000000040a0a7890 */ /* 0x000fe4000ff3e0ff */
[----:B------:R-:W-:Y:S02]  /*05e0*/  UIADD3 UR5, UPT, UPT, UR5, 0x1, URZ ;  /* 0x0000000105057890 */ /* 0x000fe4000fffe0ff */
[----:B------:R-:W-:Y:S02]  /*05f0*/  UIADD3.X UR11, UPT, UPT, URZ, UR11, URZ, UP1, !UPT ;  /* 0x0000000bff0b7290 */ /* 0x000fe40008ffe4ff */
[----:B------:R-:W-:Y:S01]  /*0600*/  UISETP.NE.AND UP1, UPT, UR5, 0x6, UPT ;  /* 0x000000060500788c */ /* 0x000fe2000bf25270 */
[----:B--2---:R-:W-:-:S03]  /*0610*/  IMAD.WIDE.U32 R2, R2, R23, RZ ;  /* 0x0000001702027225 */ /* 0x004fc600078e00ff */
[----:B------:R-:W-:-:S04]  /*0620*/  IADD3 R21, P0, PT, R2, R6, RZ ;  /* 0x0000000602157210 */ /* 0x000fc80007f1e0ff */
[----:B------:R-:W-:Y:S01]  /*0630*/  IADD3.X R6, PT, PT, R3, UR6, RZ, P0, !PT ;  /* 0x0000000603067c10 */ /* 0x000fe200087fe4ff */
[----:B------:R0:W-:Y:S02]  /*0640*/  STL [R0], R21 ;  /* 0x0000001500007387 */ /* 0x0001e40000100800 */
[----:B0-----:R-:W-:Y:S01]  /*0650*/  VIADD R0, R0, 0x4 ;  /* 0x0000000400007836 */ /* 0x001fe20000000000 */
[----:B------:R-:W-:Y:S06]  /*0660*/  BRA.U UP1, `(.L_x_8) ;  /* 0xfffffffd01cc7547 */ /* 0x000fec000b83ffff */
[----:B------:R-:W-:Y:S01]  /*0670*/  SHF.R.U32.HI R4, RZ, 0x17, R19 ;  /* 0x00000017ff047819 */ /* 0x000fe20000011613 */
[----:B------:R0:W-:Y:S03]  /*0680*/  STL [R1+0x18], R6 ;  /* 0x0000180601007387 */ /* 0x0001e60000100800 */
[C---:B------:R-:W-:Y:S02]  /*0690*/  LOP3.LUT R0, R4.reuse, 0xe0, RZ, 0xc0, !PT ;  /* 0x000000e004007812 */ /* 0x040fe400078ec0ff */
[----:B------:R-:W-:-:S03]  /*06a0*/  LOP3.LUT P0, RZ, R4, 0x1f, RZ, 0xc0, !PT ;  /* 0x0000001f04ff7812 */ /* 0x000fc6000780c0ff */
[----:B------:R-:W-:-:S05]  /*06b0*/  VIADD R0, R0, 0xffffff80 ;  /* 0xffffff8000007836 */ /* 0x000fca0000000000 */
[----:B------:R-:W-:-:S05]  /*06c0*/  SHF.R.U32.HI R0, RZ, 0x5, R0 ;  /* 0x00000005ff007819 */ /* 0x000fca0000011600 */
[----:B------:R-:W-:-:S05]  /*06d0*/  IMAD R18, R0, -0x4, R1 ;  /* 0xfffffffc00127824 */ /* 0x000fca00078e0201 */
[----:B------:R-:W2:Y:S04]  /*06e0*/  LDL R0, [R18+0x18] ;  /* 0x0000180012007983 */ /* 0x000ea80000100800 */
[----:B------:R-:W2:Y:S04]  /*06f0*/  LDL R3, [R18+0x14] ;  /* 0x0000140012037983 */ /* 0x000ea80000100800 */
[----:B------:R-:W3:Y:S01]  /*0700*/  @P0 LDL R2, [R18+0x10] ;  /* 0x0000100012020983 */ /* 0x000ee20000100800 */
[----:B------:R-:W-:Y:S01]  /*0710*/  LOP3.LUT R4, R4, 0x1f, RZ, 0xc0, !PT ;  /* 0x0000001f04047812 */ /* 0x000fe200078ec0ff */
[----:B------:R-:W-:Y:S01]  /*0720*/  UMOV UR10, 0x54442d19 ;  /* 0x54442d19000a7882 */ /* 0x000fe20000000000 */
[----:B------:R-:W-:-:S02]  /*0730*/  UMOV UR11, 0x3bf921fb ;  /* 0x3bf921fb000b7882 */ /* 0x000fc40000000000 */
[-C--:B--2---:R-:W-:Y:S02]  /*0740*/  @P0 SHF.L.W.U32.HI R0, R3, R4.reuse, R0 ;  /* 0x0000000403000219 */ /* 0x084fe40000010e00 */
[----:B---3--:R-:W-:Y:S02]  /*0750*/  @P0 SHF.L.W.U32.HI R3, R2, R4, R3 ;  /* 0x0000000402030219 */ /* 0x008fe40000010e03 */
[----:B------:R-:W-:Y:S02]  /*0760*/  ISETP.GE.AND P0, PT, R19, RZ, PT ;  /* 0x000000ff1300720c */ /* 0x000fe40003f06270 */
[C---:B------:R-:W-:Y:S01]  /*0770*/  SHF.L.W.U32.HI R2, R3.reuse, 0x2, R0 ;  /* 0x0000000203027819 */ /* 0x040fe20000010e00 */
[----:B------:R-:W-:-:S03]  /*0780*/  IMAD.SHL.U32 R3, R3, 0x4, RZ ;  /* 0x0000000403037824 */ /* 0x000fc600078e00ff */
[----:B------:R-:W-:Y:S02]  /*0790*/  SHF.R.S32.HI R4, RZ, 0x1f, R2 ;  /* 0x0000001fff047819 */ /* 0x000fe40000011402 */
[----:B------:R-:W-:Y:S02]  /*07a0*/  LOP3.LUT R19, R2, R19, RZ, 0x3c, !PT ;  /* 0x0000001302137212 */ /* 0x000fe400078e3cff */
[C---:B------:R-:W-:Y:S02]  /*07b0*/  LOP3.LUT R10, R4.reuse, R3, RZ, 0x3c, !PT ;  /* 0x00000003040a7212 */ /* 0x040fe400078e3cff */
[----:B------:R-:W-:Y:S02]  /*07c0*/  LOP3.LUT R11, R4, R2, RZ, 0x3c, !PT ;  /* 0x00000002040b7212 */ /* 0x000fe400078e3cff */
[----:B------:R-:W-:Y:S02]  /*07d0*/  SHF.R.U32.HI R3, RZ, 0x1e, R0 ;  /* 0x0000001eff037819 */ /* 0x000fe40000011600 */
[----:B------:R-:W-:-:S02]  /*07e0*/  ISETP.GE.AND P1, PT, R19, RZ, PT ;  /* 0x000000ff1300720c */ /* 0x000fc40003f26270 */
[----:B------:R-:W1:Y:S01]  /*07f0*/  I2F.F64.S64 R10, R10 ;  /* 0x0000000a000a7312 */ /* 0x000e620000301c00 */
[----:B------:R-:W-:-:S05]  /*0800*/  LEA.HI R2, R2, R3, RZ, 0x1 ;  /* 0x0000000302027211 */ /* 0x000fca00078f08ff */
[----:B------:R-:W-:-:S04]  /*0810*/  IMAD.MOV R0, RZ, RZ, -R2 ;  /* 0x000000ffff007224 */ /* 0x000fc800078e0a02 */
[----:B------:R-:W-:Y:S01]  /*0820*/  @!P0 IMAD.MOV.U32 R2, RZ, RZ, R0 ;  /* 0x000000ffff028224 */ /* 0x000fe200078e0000 */
[----:B-1----:R-:W-:-:S10]  /*0830*/  DMUL R20, R10, UR10 ;  /* 0x0000000a0a147c28 */ /* 0x002fd40008000000 */
[----:B------:R-:W1:Y:S02]  /*0840*/  F2F.F32.F64 R20, R20 ;  /* 0x0000001400147310 */ /* 0x000e640000301000 */
[----:B-1----:R-:W-:Y:S01]  /*0850*/  FSEL R0, -R20, R20, !P1 ;  /* 0x0000001414007208 */ /* 0x002fe20004800100 */
[----:B0-----:R-:W-:Y:S06]  /*0860*/  BRA `(.L_x_6) ;  /* 0x0000000000087947 */ /* 0x001fec0003800000 */
.L_x_7:
[----:B------:R-:W-:Y:S01]  /*0870*/  FMUL R0, RZ, R19 ;  /* 0x00000013ff007220 */ /* 0x000fe20000400000 */
[----:B------:R-:W-:-:S07]  /*0880*/  IMAD.MOV.U32 R2, RZ, RZ, RZ ;  /* 0x000000ffff027224 */ /* 0x000fce00078e00ff */
.L_x_6:
[----:B------:R-:W-:Y:S05]  /*0890*/  BSYNC.RECONVERGENT B0 ;  /* 0x0000000000007941 */ /* 0x000fea0003800200 */
.L_x_5:
[----:B------:R-:W-:Y:S02]  /*08a0*/  IMAD.MOV.U32 R4, RZ, RZ, 0x37cbac00 ;  /* 0x37cbac00ff047424 */ /* 0x000fe400078e00ff */
[----:B------:R-:W-:Y:S01]  /*08b0*/  FMUL R3, R0, R0 ;  /* 0x0000000000037220 */ /* 0x000fe20000400000 */
[----:B------:R-:W-:Y:S01]  /*08c0*/  IMAD.MOV.U32 R6, RZ, RZ, 0x394d4153 ;  /* 0x394d4153ff067424 */ /* 0x000fe200078e00ff */
[----:B------:R-:W0:Y:S01]  /*08d0*/  LDCU UR12, c[0x0][0x390] ;  /* 0x00007200ff0c77ac */ /* 0x000e220008000800 */
[----:B------:R-:W-:Y:S01]  /*08e0*/  LOP3.LUT R10, R2, 0x1, RZ, 0xc0, !PT ;  /* 0x00000001020a7812 */ /* 0x000fe200078ec0ff */
[C---:B------:R-:W-:Y:S01]  /*08f0*/  FFMA R4, R3.reuse, R4, -0.0013887860113754868507 ;  /* 0xbab607ed03047423 */ /* 0x040fe20000000004 */
[C---:B------:R-:W-:Y:S01]  /*0900*/  FFMA R6, R3.reuse, -R6, 0.0083327032625675201416 ;  /* 0x3c0885e403067423 */ /* 0x040fe20000000806 */
[C---:B------:R-:W-:Y:S01]  /*0910*/  FFMA R11, R3.reuse, R0, RZ ;  /* 0x00000000030b7223 */ /* 0x040fe200000000ff */
[----:B------:R-:W-:Y:S01]  /*0920*/  ISETP.NE.U32.AND P2, PT, R10, 0x1, PT ;  /* 0x000000010a00780c */ /* 0x000fe20003f45070 */
[C---:B------:R-:W-:Y:S01]  /*0930*/  FFMA R4, R3.reuse, R4, 0.041666727513074874878 ;  /* 0x3d2aaabb03047423 */ /* 0x040fe20000000004 */
[C---:B------:R-:W-:Y:S01]  /*0940*/  FFMA R6, R3.reuse, R6, -0.16666662693023681641 ;  /* 0xbe2aaaa803067423 */ /* 0x040fe20000000006 */
[----:B------:R-:W-:Y:S01]  /*0950*/  VIADD R16, R16, 0x1 ;  /* 0x0000000110107836 */ /* 0x000fe20000000000 */
[C---:B------:R-:W-:Y:S01]  /*0960*/  LOP3.LUT P0, RZ, R2.reuse, 0x2, RZ, 0xc0, !PT ;  /* 0x0000000202ff7812 */ /* 0x040fe2000780c0ff */
[----:B------:R-:W-:Y:S01]  /*0970*/  FFMA R4, R3, R4, -0.4999999701976776123 ;  /* 0xbeffffff03047423 */ /* 0x000fe20000000004 */
[----:B------:R-:W-:Y:S01]  /*0980*/  FFMA R11, R11, R6, R0 ;  /* 0x000000060b0b7223 */ /* 0x000fe20000000000 */
[----:B------:R-:W-:-:S02]  /*0990*/  VIADD R0, R2, 0x1 ;  /* 0x0000000102007836 */ /* 0x000fc40000000000 */
[----:B------:R-:W-:-:S03]  /*09a0*/  FFMA R4, R3, R4, 1 ;  /* 0x3f80000003047423 */ /* 0x000fc60000000004 */
[----:B------:R-:W-:Y:S02]  /*09b0*/  LOP3.LUT P1, RZ, R0, 0x2, RZ, 0xc0, !PT ;  /* 0x0000000200ff7812 */ /* 0x000fe4000782c0ff */
[----:B------:R-:W-:Y:S02]  /*09c0*/  FSEL R0, R11, R4, !P2 ;  /* 0x000000040b007208 */ /* 0x000fe40005000000 */
[----:B------:R-:W-:Y:S02]  /*09d0*/  FSEL R4, R4, R11, !P2 ;  /* 0x0000000b04047208 */ /* 0x000fe40005000000 */
[----:B0-----:R-:W-:Y:S02]  /*09e0*/  ISETP.NE.AND P2, PT, R16, UR12, PT ;  /* 0x0000000c10007c0c */ /* 0x001fe4000bf45270 */
[----:B------:R-:W-:Y:S02]  /*09f0*/  FSEL R0, R0, -R0, !P1 ;  /* 0x8000000000007208 */ /* 0x000fe40004800000 */
[----:B------:R-:W-:-:S03]  /*0a00*/  FSEL R4, R4, -R4, !P0 ;  /* 0x8000000404047208 */ /* 0x000fc60004000000 */
[C---:B-----5:R-:W-:Y:S02]  /*0a10*/  FFMA R8, R17.reuse, R0, R8 ;  /* 0x0000000011087223 */ /* 0x060fe40000000008 */
[----:B------:R-:W-:-:S04]  /*0a20*/  FFMA R9, R17, R4, R9 ;  /* 0x0000000411097223 */ /* 0x000fc80000000009 */
[----:B------:R-:W-:Y:S05]  /*0a30*/  @P2 BRA `(.L_x_9) ;  /* 0xfffffff800242947 */ /* 0x000fea000383ffff */
[----:B------:R-:W-:Y:S05]  /*0a40*/  BRA.U UP0, `(.L_x_10) ;  /* 0xfffffff500c87547 */ /* 0x000fea000b83ffff */
.L_x_0:
[----:B------:R-:W1:Y:S01]  /*0a50*/  LDC.64 R2, c[0x0][0x388] ;  /* 0x0000e200ff027b82 */ /* 0x000e620000000a00 */
[----:B------:R-:W-:-:S04]  /*0a60*/  IMAD R5, R5, UR12, R12 ;  /* 0x0000000c05057c24 */ /* 0x000fc8000f8e020c */
[----:B-1----:R-:W-:-:S05]  /*0a70*/  IMAD.WIDE R2, R5, 0x8, R2 ;  /* 0x0000000805027825 */ /* 0x002fca00078e0202 */
[----:B0-----:R-:W-:Y:S01]  /*0a80*/  STG.E.64 desc[UR8][R2.64], R8 ;  /* 0x0000000802007986 */ /* 0x001fe2000c101b08 */
[----:B------:R-:W-:Y:S05]  /*0a90*/  EXIT ;  /* 0x000000000000794d */ /* 0x000fea0003800000 */
        .weak           $__internal_0_$__cuda_sm3x_div_rn_noftz_f32_slowpath
        .type           $__internal_0_$__cuda_sm3x_div_rn_noftz_f32_slowpath,@function
        .size           $__internal_0_$__cuda_sm3x_div_rn_noftz_f32_slowpath,(.L_x_23 - $__internal_0_$__cuda_sm3x_div_rn_noftz_f32_slowpath)
$__internal_0_$__cuda_sm3x_div_rn_noftz_f32_slowpath:
[----:B------:R-:W-:Y:S01]  /*0aa0*/  SHF.R.U32.HI R6, RZ, 0x17, R3 ;  /* 0x00000017ff067819 */ /* 0x000fe20000011603 */
[----:B------:R-:W-:Y:S01]  /*0ab0*/  BSSY.RECONVERGENT B1, `(.L_x_11) ;  /* 0x0000062000017945 */ /* 0x000fe20003800200 */
[----:B------:R-:W-:Y:S02]  /*0ac0*/  SHF.R.U32.HI R4, RZ, 0x17, R0 ;  /* 0x00000017ff047819 */ /* 0x000fe40000011600 */
[----:B------:R-:W-:Y:S02]  /*0ad0*/  LOP3.LUT R6, R6, 0xff, RZ, 0xc0, !PT ;  /* 0x000000ff06067812 */ /* 0x000fe400078ec0ff */
[----:B------:R-:W-:-:S03]  /*0ae0*/  LOP3.LUT R11, R4, 0xff, RZ, 0xc0, !PT ;  /* 0x000000ff040b7812 */ /* 0x000fc600078ec0ff */
[----:B------:R-:W-:Y:S02]  /*0af0*/  VIADD R18, R6, 0xffffffff ;  /* 0xffffffff06127836 */ /* 0x000fe40000000000 */
[----:B------:R-:W-:-:S03]  /*0b00*/  VIADD R10, R11, 0xffffffff ;  /* 0xffffffff0b0a7836 */ /* 0x000fc60000000000 */
[----:B------:R-:W-:-:S04]  /*0b10*/  ISETP.GT.U32.AND P0, PT, R18, 0xfd, PT ;  /* 0x000000fd1200780c */ /* 0x000fc80003f04070 */
[----:B------:R-:W-:-:S13]  /*0b20*/  ISETP.GT.U32.OR P0, PT, R10, 0xfd, P0 ;  /* 0x000000fd0a00780c */ /* 0x000fda0000704470 */
[----:B------:R-:W-:Y:S01]  /*0b30*/  @!P0 IMAD.MOV.U32 R4, RZ, RZ, RZ ;  /* 0x000000ffff048224 */ /* 0x000fe200078e00ff */
[----:B------:R-:W-:Y:S06]  /*0b40*/  @!P0 BRA `(.L_x_12) ;  /* 0x00000000005c8947 */ /* 0x000fec0003800000 */
[----:B------:R-:W-:Y:S02]  /*0b50*/  FSETP.GTU.FTZ.AND P0, PT, |R0|, +INF , PT ;  /* 0x7f8000000000780b */ /* 0x000fe40003f1c200 */
[----:B------:R-:W-:-:S04]  /*0b60*/  FSETP.GTU.FTZ.AND P1, PT, |R3|, +INF , PT ;  /* 0x7f8000000300780b */ /* 0x000fc80003f3c200 */
[----:B------:R-:W-:-:S13]  /*0b70*/  PLOP3.LUT P0, PT, P0, P1, PT, 0xf8, 0x8f ;  /* 0x00000000008f781c */ /* 0x000fda0000703f70 */
[----:B------:R-:W-:Y:S05]  /*0b80*/  @P0 BRA `(.L_x_13) ;  /* 0x00000004004c0947 */ /* 0x000fea0003800000 */
[----:B------:R-:W-:-:S13]  /*0b90*/  LOP3.LUT P0, RZ, R3, 0x7fffffff, R0, 0xc8, !PT ;  /* 0x7fffffff03ff7812 */ /* 0x000fda000780c800 */
[----:B------:R-:W-:Y:S05]  /*0ba0*/  @!P0 BRA `(.L_x_14) ;  /* 0x00000004003c8947 */ /* 0x000fea0003800000 */
[C---:B------:R-:W-:Y:S02]  /*0bb0*/  FSETP.NEU.FTZ.AND P2, PT, |R0|.reuse, +INF , PT ;  /* 0x7f8000000000780b */ /* 0x040fe40003f5d200 */
[----:B------:R-:W-:Y:S02]  /*0bc0*/  FSETP.NEU.FTZ.AND P1, PT, |R3|, +INF , PT ;  /* 0x7f8000000300780b */ /* 0x000fe40003f3d200 */
[----:B------:R-:W-:-:S11]  /*0bd0*/  FSETP.NEU.FTZ.AND P0, PT, |R0|, +INF , PT ;  /* 0x7f8000000000780b */ /* 0x000fd60003f1d200 */
[----:B------:R-:W-:Y:S05]  /*0be0*/  @!P1 BRA !P2, `(.L_x_14) ;  /* 0x00000004002c9947 */ /* 0x000fea0005000000 */
[----:B------:R-:W-:-:S04]  /*0bf0*/  LOP3.LUT P2, RZ, R0, 0x7fffffff, RZ, 0xc0, !PT ;  /* 0x7fffffff00ff7812 */ /* 0x000fc8000784c0ff */
[----:B------:R-:W-:-:S13]  /*0c00*/  PLOP3.LUT P1, PT, P1, P2, PT, 0x2f, 0xf2 ;  /* 0x0000000000f2781c */ /* 0x000fda0000f24577 */
[----:B------:R-:W-:Y:S05]  /*0c10*/  @P1 BRA `(.L_x_15) ;  /* 0x0000000400181947 */ /* 0x000fea0003800000 */
[----:B------:R-:W-:-:S04]  /*0c20*/  LOP3.LUT P1, RZ, R3, 0x7fffffff, RZ, 0xc0, !PT ;  /* 0x7fffffff03ff7812 */ /* 0x000fc8000782c0ff */
[----:B------:R-:W-:-:S13]  /*0c30*/  PLOP3.LUT P0, PT, P0, P1, PT, 0x2f, 0xf2 ;  /* 0x0000000000f2781c */ /* 0x000fda0000702577 */
[----:B------:R-:W-:Y:S05]  /*0c40*/  @P0 BRA `(.L_x_16) ;  /* 0x0000000400000947 */ /* 0x000fea0003800000 */
[----:B------:R-:W-:Y:S02]  /*0c50*/  ISETP.GE.AND P0, PT, R10, RZ, PT ;  /* 0x000000ff0a00720c */ /* 0x000fe40003f06270 */
[----:B------:R-:W-:-:S11]  /*0c60*/  ISETP.GE.AND P1, PT, R18, RZ, PT ;  /* 0x000000ff1200720c */ /* 0x000fd60003f26270 */
[----:B------:R-:W-:Y:S02]  /*0c70*/  @P0 IMAD.MOV.U32 R4, RZ, RZ, RZ ;  /* 0x000000ffff040224 */ /* 0x000fe400078e00ff */
[----:B------:R-:W-:Y:S01]  /*0c80*/  @!P0 FFMA R0, R0, 1.84467440737095516160e+19, RZ ;  /* 0x5f80000000008823 */ /* 0x000fe200000000ff */
[----:B------:R-:W-:Y:S02]  /*0c90*/  @!P0 IMAD.MOV.U32 R4, RZ, RZ, -0x40 ;  /* 0xffffffc0ff048424 */ /* 0x000fe400078e00ff */
[----:B------:R-:W-:Y:S02]  /*0ca0*/  @!P1 FFMA R3, R3, 1.84467440737095516160e+19, RZ ;  /* 0x5f80000003039823 */ /* 0x000fe400000000ff */
[----:B------:R-:W-:-:S07]  /*0cb0*/  @!P1 VIADD R4, R4, 0x40 ;  /* 0x0000004004049836 */ /* 0x000fce0000000000 */
.L_x_12:
[----:B------:R-:W-:Y:S01]  /*0cc0*/  LEA R10, R6, 0xc0800000, 0x17 ;  /* 0xc0800000060a7811 */ /* 0x000fe200078eb8ff */
[----:B------:R-:W-:Y:S01]  /*0cd0*/  VIADD R11, R11, 0xffffff81 ;  /* 0xffffff810b0b7836 */ /* 0x000fe20000000000 */
[----:B------:R-:W-:Y:S03]  /*0ce0*/  BSSY.RECONVERGENT B2, `(.L_x_17) ;  /* 0x0000035000027945 */ /* 0x000fe60003800200 */
[----:B------:R-:W-:Y:S02]  /*0cf0*/  IMAD.IADD R10, R3, 0x1, -R10 ;  /* 0x00000001030a7824 */ /* 0x000fe400078e0a0a */
[C---:B------:R-:W-:Y:S01]  /*0d00*/  IMAD R0, R11.reuse, -0x800000, R0 ;  /* 0xff8000000b007824 */ /* 0x040fe200078e0200 */
[----:B------:R-:W-:Y:S01]  /*0d10*/  IADD3 R11, PT, PT, R11, 0x7f, -R6 ;  /* 0x0000007f0b0b7810 */ /* 0x000fe20007ffe806 */
[----:B------:R-:W0:Y:S01]  /*0d20*/  MUFU.RCP R3, R10 ;  /* 0x0000000a00037308 */ /* 0x000e220000001000 */
[----:B------:R-:W-:-:S03]  /*0d30*/  FADD.FTZ R19, -R10, -RZ ;  /* 0x800000ff0a137221 */ /* 0x000fc60000010100 */
[----:B------:R-:W-:Y:S02]  /*0d40*/  IMAD.IADD R11, R11, 0x1, R4 ;  /* 0x000000010b0b7824 */ /* 0x000fe400078e0204 */
[----:B0-----:R-:W-:-:S04]  /*0d50*/  FFMA R18, R3, R19, 1 ;  /* 0x3f80000003127423 */ /* 0x001fc80000000013 */
[----:B------:R-:W-:-:S04]  /*0d60*/  FFMA R3, R3, R18, R3 ;  /* 0x0000001203037223 */ /* 0x000fc80000000003 */
[----:B------:R-:W-:-:S04]  /*0d70*/  FFMA R18, R0, R3, RZ ;  /* 0x0000000300127223 */ /* 0x000fc800000000ff */
[----:B------:R-:W-:-:S04]  /*0d80*/  FFMA R20, R19, R18, R0 ;  /* 0x0000001213147223 */ /* 0x000fc80000000000 */
[----:B------:R-:W-:-:S04]  /*0d90*/  FFMA R20, R3, R20, R18 ;  /* 0x0000001403147223 */ /* 0x000fc80000000012 */
[----:B------:R-:W-:-:S04]  /*0da0*/  FFMA R19, R19, R20, R0 ;  /* 0x0000001413137223 */ /* 0x000fc80000000000 */
[----:B------:R-:W-:-:S05]  /*0db0*/  FFMA R0, R3, R19, R20 ;  /* 0x0000001303007223 */ /* 0x000fca0000000014 */
[----:B------:R-:W-:-:S04]  /*0dc0*/  SHF.R.U32.HI R6, RZ, 0x17, R0 ;  /* 0x00000017ff067819 */ /* 0x000fc80000011600 */
[----:B------:R-:W-:-:S05]  /*0dd0*/  LOP3.LUT R6, R6, 0xff, RZ, 0xc0, !PT ;  /* 0x000000ff06067812 */ /* 0x000fca00078ec0ff */
[----:B------:R-:W-:-:S04]  /*0de0*/  IMAD.IADD R10, R6, 0x1, R11 ;  /* 0x00000001060a7824 */ /* 0x000fc800078e020b */
[----:B------:R-:W-:-:S05]  /*0df0*/  VIADD R4, R10, 0xffffffff ;  /* 0xffffffff0a047836 */ /* 0x000fca0000000000 */
[----:B------:R-:W-:-:S13]  /*0e00*/  ISETP.GE.U32.AND P0, PT, R4, 0xfe, PT ;  /* 0x000000fe0400780c */ /* 0x000fda0003f06070 */
[----:B------:R-:W-:Y:S05]  /*0e10*/  @!P0 BRA `(.L_x_18) ;  /* 0x0000000000808947 */ /* 0x000fea0003800000 */
[----:B------:R-:W-:-:S13]  /*0e20*/  ISETP.GT.AND P0, PT, R10, 0xfe, PT ;  /* 0x000000fe0a00780c */ /* 0x000fda0003f04270 */
[----:B------:R-:W-:Y:S05]  /*0e30*/  @P0 BRA `(.L_x_19) ;  /* 0x00000000006c0947 */ /* 0x000fea0003800000 */
[----:B------:R-:W-:-:S13]  /*0e40*/  ISETP.GE.AND P0, PT, R10, 0x1, PT ;  /* 0x000000010a00780c */ /* 0x000fda0003f06270 */
[----:B------:R-:W-:Y:S05]  /*0e50*/  @P0 BRA `(.L_x_20) ;  /* 0x0000000000740947 */ /* 0x000fea0003800000 */
[----:B------:R-:W-:Y:S02]  /*0e60*/  ISETP.GE.AND P0, PT, R10, -0x18, PT ;  /* 0xffffffe80a00780c */ /* 0x000fe40003f06270 */
[----:B------:R-:W-:-:S11]  /*0e70*/  LOP3.LUT R0, R0, 0x80000000, RZ, 0xc0, !PT ;  /* 0x8000000000007812 */ /* 0x000fd600078ec0ff */
[----:B------:R-:W-:Y:S05]  /*0e80*/  @!P0 BRA `(.L_x_20) ;  /* 0x0000000000688947 */ /* 0x000fea0003800000 */
[CC--:B------:R-:W-:Y:S01]  /*0e90*/  FFMA.RZ R4, R3.reuse, R19.reuse, R20 ;  /* 0x0000001303047223 */ /* 0x0c0fe2000000c014 */
[C---:B------:R-:W-:Y:S01]  /*0ea0*/  VIADD R11, R10.reuse, 0x20 ;  /* 0x000000200a0b7836 */ /* 0x040fe20000000000 */
[C---:B------:R-:W-:Y:S02]  /*0eb0*/  ISETP.NE.AND P2, PT, R10.reuse, RZ, PT ;  /* 0x000000ff0a00720c */ /* 0x040fe40003f45270 */
[----:B------:R-:W-:Y:S01]  /*0ec0*/  ISETP.NE.AND P1, PT, R10, RZ, PT ;  /* 0x000000ff0a00720c */ /* 0x000fe20003f25270 */
[----:B------:R-:W-:Y:S01]  /*0ed0*/  IMAD.MOV R10, RZ, RZ, -R10 ;  /* 0x000000ffff0a7224 */ /* 0x000fe200078e0a0a */
[----:B------:R-:W-:Y:S01]  /*0ee0*/  LOP3.LUT R6, R4, 0x7fffff, RZ, 0xc0, !PT ;  /* 0x007fffff04067812 */ /* 0x000fe200078ec0ff */
[CCC-:B------:R-:W-:Y:S01]  /*0ef0*/  FFMA.RP R4, R3.reuse, R19.reuse, R20.reuse ;  /* 0x0000001303047223 */ /* 0x1c0fe20000008014 */
[----:B------:R-:W-:Y:S02]  /*0f00*/  FFMA.RM R3, R3, R19, R20 ;  /* 0x0000001303037223 */ /* 0x000fe40000004014 */
[----:B------:R-:W-:-:S03]  /*0f10*/  LOP3.LUT R6, R6, 0x800000, RZ, 0xfc, !PT ;  /* 0x0080000006067812 */ /* 0x000fc600078efcff */
[----:B------:R-:W-:Y:S02]  /*0f20*/  FSETP.NEU.FTZ.AND P0, PT, R4, R3, PT ;  /* 0x000000030400720b */ /* 0x000fe40003f1d000 */
[----:B------:R-:W-:Y:S02]  /*0f30*/  SHF.L.U32 R11, R6, R11, RZ ;  /* 0x0000000b060b7219 */ /* 0x000fe400000006ff */
[----:B------:R-:W-:Y:S02]  /*0f40*/  SEL R3, R10, RZ, P2 ;  /* 0x000000ff0a037207 */ /* 0x000fe40001000000 */
[----:B------:R-:W-:Y:S02]  /*0f50*/  ISETP.NE.AND P1, PT, R11, RZ, P1 ;  /* 0x000000ff0b00720c */ /* 0x000fe40000f25270 */
[----:B------:R-:W-:Y:S02]  /*0f60*/  SHF.R.U32.HI R3, RZ, R3, R6 ;  /* 0x00000003ff037219 */ /* 0x000fe40000011606 */
[----:B------:R-:W-:-:S02]  /*0f70*/  PLOP3.LUT P0, PT, P0, P1, PT, 0xf8, 0x8f ;  /* 0x00000000008f781c */ /* 0x000fc40000703f70 */
[----:B------:R-:W-:Y:S02]  /*0f80*/  SHF.R.U32.HI R11, RZ, 0x1, R3 ;  /* 0x00000001ff0b7819 */ /* 0x000fe40000011603 */
[----:B------:R-:W-:-:S04]  /*0f90*/  SEL R4, RZ, 0x1, !P0 ;  /* 0x00000001ff047807 */ /* 0x000fc80004000000 */
[----:B------:R-:W-:-:S04]  /*0fa0*/  LOP3.LUT R4, R4, 0x1, R11, 0xf8, !PT ;  /* 0x0000000104047812 */ /* 0x000fc800078ef80b */
[----:B------:R-:W-:-:S05]  /*0fb0*/  LOP3.LUT R4, R4, R3, RZ, 0xc0, !PT ;  /* 0x0000000304047212 */ /* 0x000fca00078ec0ff */
[----:B------:R-:W-:-:S05]  /*0fc0*/  IMAD.IADD R11, R11, 0x1, R4 ;  /* 0x000000010b0b7824 */ /* 0x000fca00078e0204 */
[----:B------:R-:W-:Y:S01]  /*0fd0*/  LOP3.LUT R0, R11, R0, RZ, 0xfc, !PT ;  /* 0x000000000b007212 */ /* 0x000fe200078efcff */
[----:B------:R-:W-:Y:S06]  /*0fe0*/  BRA `(.L_x_20) ;  /* 0x0000000000107947 */ /* 0x000fec0003800000 */
.L_x_19:
[----:B------:R-:W-:-:S04]  /*0ff0*/  LOP3.LUT R0, R0, 0x80000000, RZ, 0xc0, !PT ;  /* 0x8000000000007812 */ /* 0x000fc800078ec0ff */
[----:B------:R-:W-:Y:S01]  /*1000*/  LOP3.LUT R0, R0, 0x7f800000, RZ, 0xfc, !PT ;  /* 0x7f80000000007812 */ /* 0x000fe200078efcff */
[----:B------:R-:W-:Y:S06]  /*1010*/  BRA `(.L_x_20) ;  /* 0x0000000000047947 */ /* 0x000fec0003800000 */
.L_x_18:
[----:B------:R-:W-:-:S07]  /*1020*/  IMAD R0, R11, 0x800000, R0 ;  /* 0x008000000b007824 */ /* 0x000fce00078e0200 */
.L_x_20:
[----:B------:R-:W-:Y:S05]  /*1030*/  BSYNC.RECONVERGENT B2 ;  /* 0x0000000000027941 */ /* 0x000fea0003800200 */
.L_x_17:
[----:B------:R-:W-:Y:S05]  /*1040*/  BRA `(.L_x_21) ;  /* 0x0000000000207947 */ /* 0x000fea0003800000 */
.L_x_16:
[----:B------:R-:W-:-:S04]  /*1050*/  LOP3.LUT R0, R3, 0x80000000, R0, 0x48, !PT ;  /* 0x8000000003007812 */ /* 0x000fc800078e4800 */
[----:B------:R-:W-:Y:S01]  /*1060*/  LOP3.LUT R0, R0, 0x7f800000, RZ, 0xfc, !PT ;  /* 0x7f80000000007812 */ /* 0x000fe200078efcff */
[----:B------:R-:W-:Y:S06]  /*1070*/  BRA `(.L_x_21) ;  /* 0x0000000000147947 */ /* 0x000fec0003800000 */
.L_x_15:
[----:B------:R-:W-:Y:S01]  /*1080*/  LOP3.LUT R0, R3, 0x80000000, R0, 0x48, !PT ;  /* 0x8000000003007812 */ /* 0x000fe200078e4800 */
[----:B------:R-:W-:Y:S06]  /*1090*/  BRA `(.L_x_21) ;  /* 0x00000000000c7947 */ /* 0x000fec0003800000 */
.L_x_14:
[----:B------:R-:W0:Y:S01]  /*10a0*/  MUFU.RSQ R0, -QNAN ;  /* 0xffc0000000007908 */ /* 0x000e220000001400 */
[----:B------:R-:W-:Y:S05]  /*10b0*/  BRA `(.L_x_21) ;  /* 0x0000000000047947 */ /* 0x000fea0003800000 */
.L_x_13:
[----:B------:R-:W-:-:S07]  /*10c0*/  FADD.FTZ R0, R0, R3 ;  /* 0x0000000300007221 */ /* 0x000fce0000010000 */
.L_x_21:
[----:B------:R-:W-:Y:S05]  /*10d0*/  BSYNC.RECONVERGENT B1 ;  /* 0x0000000000017941 */ /* 0x000fea0003800200 */
.L_x_11:
[----:B------:R-:W-:-:S04]  /*10e0*/  IMAD.MOV.U32 R3, RZ, RZ, 0x0 ;  /* 0x00000000ff037424 */ /* 0x000fc800078e00ff */
[----:B0-----:R-:W-:Y:S05]  /*10f0*/  RET.REL.NODEC R2 `(_Z12dft2d_kernelPKfP6float2ii) ;  /* 0xffffffec02c07950 */ /* 0x001fea0003c3ffff */
.L_x_22:
[----:B------:R-:W-:-:S00]  /*1100*/  BRA `(.L_x_22) ;  /* 0xfffffffc00fc7947 */ /* 0x000fc0000383ffff */
[----:B------:R-:W-:-:S00]  /*1110*/  NOP ;  /* 0x0000000000007918 */ /* 0x000fc00000000000 */
        /* <DEDUP_REMOVED lines=14> */
.L_x_23:


//--------------------- .nv.global.init           --------------------------
	.section	.nv.global.init,"aw",@progbits
	.align	4
.nv.global.init:
	.type		__cudart_i2opi_f,@object
	.size		__cudart_i2opi_f,(.L_0 - __cudart_i2opi_f)
__cudart_i2opi_f:
        /*0000*/ 	.byte	0x41, 0x90, 0x43, 0x3c, 0x99, 0x95, 0x62, 0xdb, 0xc0, 0xdd, 0x34, 0xf5, 0xd1, 0x57, 0x27, 0xfc
        /*0010*/ 	.byte	0x29, 0x15, 0x44, 0x4e, 0x6e, 0x83, 0xf9, 0xa2
.L_0:


//--------------------- .nv.shared.reserved.0     --------------------------
	.section	.nv.shared.reserved.0,"aw",@nobits
	.weak		__nv_reservedSMEM_offset_0_alias
	.size		__nv_reservedSMEM_offset_0_alias, 0, 64
	.other		__nv_reservedSMEM_offset_0_alias,@"STO_CUDA_RESERVED_SHARED STV_DEFAULT"
__nv_reservedSMEM_offset_0_alias:
	.zero		0
	.zero		64


//--------------------- .nv.constant0._Z12dft2d_kernelPKfP6float2ii --------------------------
	.section	.nv.constant0._Z12dft2d_kernelPKfP6float2ii,"a",@progbits
	.sectionflags	@""
	.align	4
.nv.constant0._Z12dft2d_kernelPKfP6float2ii:
	.zero		920


//--------------------- SYMBOLS --------------------------

	.type		.nv.reservedSmem.offset0,@object
	.size		.nv.reservedSmem.offset0,0x4
